	.headerflags	@"EF_CUDA_TEXMODE_UNIFIED EF_CUDA_64BIT_ADDRESS EF_CUDA_ACCELERATORS EF_CUDA_SM90 EF_CUDA_VIRTUAL_SM(EF_CUDA_SM90)"
	.elftype	@"ET_EXEC"


//--------------------- .nv.info                  --------------------------
	.section	.nv.info,"",@"SHT_CUDA_INFO"
	.align	4


	//----- nvinfo : EIATTR_REGCOUNT
	.align		4
        /*0000*/ 	.byte	0x04, 0x2f
        /*0002*/ 	.short	(.L_1 - .L_0)
	.align		4
.L_0:
        /*0004*/ 	.word	index@(triton_poi_fused_convolution_reflection_pad2d_relu_8)
        /*0008*/ 	.word	0x00000010


	//----- nvinfo : EIATTR_MIN_STACK_SIZE
	.align		4
.L_1:
        /*000c*/ 	.byte	0x04, 0x12
        /*000e*/ 	.short	(.L_3 - .L_2)
	.align		4
.L_2:
        /*0010*/ 	.word	index@(triton_poi_fused_convolution_reflection_pad2d_relu_8)
        /*0014*/ 	.word	0x00000000


	//----- nvinfo : EIATTR_FRAME_SIZE
	.align		4
.L_3:
        /*0018*/ 	.byte	0x04, 0x11
        /*001a*/ 	.short	(.L_5 - .L_4)
	.align		4
.L_4:
        /*001c*/ 	.word	index@(triton_poi_fused_convolution_reflection_pad2d_relu_8)
        /*0020*/ 	.word	0x00000000


	//----- nvinfo : EIATTR_MIN_STACK_SIZE
	.align		4
.L_5:
        /*0024*/ 	.byte	0x04, 0x12
        /*0026*/ 	.short	(.L_7 - .L_6)
	.align		4
.L_6:
        /*0028*/ 	.word	index@(triton_poi_fused_convolution_reflection_pad2d_relu_8)
        /*002c*/ 	.word	0x00000000
.L_7:


//--------------------- .nv.info.triton_poi_fused_convolution_reflection_pad2d_relu_8 --------------------------
	.section	.nv.info.triton_poi_fused_convolution_reflection_pad2d_relu_8,"",@"SHT_CUDA_INFO"
	.sectionflags	@""
	.align	4


	//----- nvinfo : EIATTR_CUDA_API_VERSION
	.align		4
        /*0000*/ 	.byte	0x04, 0x37
        /*0002*/ 	.short	(.L_9 - .L_8)
.L_8:
        /*0004*/ 	.word	0x0000007c


	//----- nvinfo : EIATTR_KPARAM_INFO
	.align		4
.L_9:
        /*0008*/ 	.byte	0x04, 0x17
        /*000a*/ 	.short	(.L_11 - .L_10)
.L_10:
        /*000c*/ 	.word	0x00000000
        /*0010*/ 	.short	0x0003
        /*0012*/ 	.short	0x0018
        /*0014*/ 	.byte	0x00, 0xf0, 0x11, 0x00


	//----- nvinfo : EIATTR_KPARAM_INFO
	.align		4
.L_11:
        /*0018*/ 	.byte	0x04, 0x17
        /*001a*/ 	.short	(.L_13 - .L_12)
.L_12:
        /*001c*/ 	.word	0x00000000
        /*0020*/ 	.short	0x0002
        /*0022*/ 	.short	0x0010
        /*0024*/ 	.byte	0x00, 0xf4, 0x21, 0x00


	//----- nvinfo : EIATTR_KPARAM_INFO
	.align		4
.L_13:
        /*0028*/ 	.byte	0x04, 0x17
        /*002a*/ 	.short	(.L_15 - .L_14)
.L_14:
        /*002c*/ 	.word	0x00000000
        /*0030*/ 	.short	0x0001
        /*0032*/ 	.short	0x0008
        /*0034*/ 	.byte	0x00, 0xf4, 0x21, 0x00


	//----- nvinfo : EIATTR_KPARAM_INFO
	.align		4
.L_15:
        /*0038*/ 	.byte	0x04, 0x17
        /*003a*/ 	.short	(.L_17 - .L_16)
.L_16:
        /*003c*/ 	.word	0x00000000
        /*0040*/ 	.short	0x0000
        /*0042*/ 	.short	0x0000
        /*0044*/ 	.byte	0x00, 0xf4, 0x21, 0x00


	//----- nvinfo : EIATTR_SPARSE_MMA_MASK
	.align		4
.L_17:
        /*0048*/ 	.byte	0x03, 0x50
        /*004a*/ 	.short	0x0000


	//----- nvinfo : EIATTR_MAXREG_COUNT
	.align		4
        /*004c*/ 	.byte	0x03, 0x1b
        /*004e*/ 	.short	0x00ff


	//----- nvinfo : EIATTR_EXIT_INSTR_OFFSETS
	.align		4
        /*0050*/ 	.byte	0x04, 0x1c
        /*0052*/ 	.short	(.L_19 - .L_18)


	//   ....[0]....
.L_18:
        /*0054*/ 	.word	0x00000450


	//   ....[1]....
        /*0058*/ 	.word	0x00000470


	//----- nvinfo : EIATTR_REQNTID
	.align		4
.L_19:
        /*005c*/ 	.byte	0x04, 0x10
        /*005e*/ 	.short	(.L_21 - .L_20)
.L_20:
        /*0060*/ 	.word	0x00000100
        /*0064*/ 	.word	0x00000001
        /*0068*/ 	.word	0x00000001


	//----- nvinfo : EIATTR_CBANK_PARAM_SIZE
	.align		4
.L_21:
        /*006c*/ 	.byte	0x03, 0x19
        /*006e*/ 	.short	0x001c


	//----- nvinfo : EIATTR_PARAM_CBANK
	.align		4
        /*0070*/ 	.byte	0x04, 0x0a
        /*0072*/ 	.short	(.L_23 - .L_22)
	.align		4
.L_22:
        /*0074*/ 	.word	index@(.nv.constant0.triton_poi_fused_convolution_reflection_pad2d_relu_8)
        /*0078*/ 	.short	0x0210
        /*007a*/ 	.short	0x001c


	//----- nvinfo : EIATTR_SW_WAR
	.align		4
.L_23:
        /*007c*/ 	.byte	0x04, 0x36
        /*007e*/ 	.short	(.L_25 - .L_24)
.L_24:
        /*0080*/ 	.word	0x00000008
.L_25:


//--------------------- .nv.callgraph             --------------------------
	.section	.nv.callgraph,"",@"SHT_CUDA_CALLGRAPH"
	.align	4
	.sectionentsize	8
	.align		4
        /*0000*/ 	.word	0x00000000
	.align		4
        /*0004*/ 	.word	0xffffffff
	.align		4
        /*0008*/ 	.word	0x00000000
	.align		4
        /*000c*/ 	.word	0xfffffffe
	.align		4
        /*0010*/ 	.word	0x00000000
	.align		4
        /*0014*/ 	.word	0xfffffffd
	.align		4
        /*0018*/ 	.word	0x00000000
	.align		4
        /*001c*/ 	.word	0xfffffffc


//--------------------- .text.triton_poi_fused_convolution_reflection_pad2d_relu_8 --------------------------
	.section	.text.triton_poi_fused_convolution_reflection_pad2d_relu_8,"ax",@progbits
	.align	128
        .global         triton_poi_fused_convolution_reflection_pad2d_relu_8
        .type           triton_poi_fused_convolution_reflection_pad2d_relu_8,@function
        .size           triton_poi_fused_convolution_reflection_pad2d_relu_8,(.L_x_1 - triton_poi_fused_convolution_reflection_pad2d_relu_8)
        .other          triton_poi_fused_convolution_reflection_pad2d_relu_8,@"STO_CUDA_ENTRY STV_DEFAULT"
triton_poi_fused_convolution_reflection_pad2d_relu_8:
.text.triton_poi_fused_convolution_reflection_pad2d_relu_8:
[----:B------:R-:W0:Y:S02]  /*0000*/  LDC R1, c[0x0][0x28] ;  /* 0x00000a00ff017b82 */ /* 0x000e240000000800 */
[----:B------:R-:W1:Y:S01]  /*0010*/  S2R R0, SR_TID.X ;  /* 0x0000000000007919 */ /* 0x000e620000002100 */
[----:B------:R-:W-:Y:S01]  /*0020*/  ULDC.64 UR4, c[0x0][0x208] ;  /* 0x0000820000047ab9 */ /* 0x000fe20000000a00 */
[----:B------:R-:W2:Y:S01]  /*0030*/  S2R R3, SR_CTAID.X ;  /* 0x0000000000037919 */ /* 0x000ea20000002500 */
[----:B-1----:R-:W-:-:S05]  /*0040*/  IMAD.SHL.U32 R0, R0, 0x2, RZ ;  /* 0x0000000200007824 */ /* 0x002fca00078e00ff */
[----:B------:R-:W-:-:S05]  /*0050*/  LOP3.LUT R0, R0, 0x1fe, RZ, 0xc0, !PT ;  /* 0x000001fe00007812 */ /* 0x000fca00078ec0ff */
[----:B--2---:R-:W-:-:S04]  /*0060*/  IMAD R0, R3, 0x200, R0 ;  /* 0x0000020003007824 */ /* 0x004fc800078e0200 */
[C---:B------:R-:W-:Y:S01]  /*0070*/  IMAD.HI R3, R0.reuse, 0x3e0f83e1, RZ ;  /* 0x3e0f83e100037827 */ /* 0x040fe200078e02ff */
[----:B------:R-:W-:-:S03]  /*0080*/  ISETP.GE.AND P2, PT, R0, 0x44100, PT ;  /* 0x000441000000780c */ /* 0x000fc60003f46270 */
[----:B------:R-:W-:Y:S01]  /*0090*/  VIADD R2, R0, 0x1 ;  /* 0x0000000100027836 */ /* 0x000fe20000000000 */
[----:B------:R-:W-:-:S04]  /*00a0*/  SHF.R.U32.HI R4, RZ, 0x1f, R3 ;  /* 0x0000001fff047819 */ /* 0x000fc80000011603 */
[----:B------:R-:W-:Y:S01]  /*00b0*/  LEA.HI.SX32 R5, R3, R4, 0x1c ;  /* 0x0000000403057211 */ /* 0x000fe200078fe2ff */
[----:B------:R-:W-:-:S04]  /*00c0*/  IMAD.HI R3, R2, 0x3e0f83e1, RZ ;  /* 0x3e0f83e102037827 */ /* 0x000fc800078e02ff */
[----:B------:R-:W-:Y:S01]  /*00d0*/  IMAD.HI R6, R5, 0x3e0f83e1, RZ ;  /* 0x3e0f83e105067827 */ /* 0x000fe200078e02ff */
[----:B------:R-:W-:-:S04]  /*00e0*/  SHF.R.U32.HI R4, RZ, 0x1f, R3 ;  /* 0x0000001fff047819 */ /* 0x000fc80000011603 */
[----:B------:R-:W-:Y:S02]  /*00f0*/  SHF.R.U32.HI R7, RZ, 0x1f, R6 ;  /* 0x0000001fff077819 */ /* 0x000fe40000011606 */
[----:B------:R-:W-:Y:S01]  /*0100*/  LEA.HI.SX32 R4, R3, R4, 0x1c ;  /* 0x0000000403047211 */ /* 0x000fe200078fe2ff */
[----:B------:R-:W-:Y:S01]  /*0110*/  IMAD R3, R5, 0x42, RZ ;  /* 0x0000004205037824 */ /* 0x000fe200078e02ff */
[----:B------:R-:W-:Y:S01]  /*0120*/  LEA.HI.SX32 R7, R6, R7, 0x1c ;  /* 0x0000000706077211 */ /* 0x000fe200078fe2ff */
[----:B------:R-:W-:-:S03]  /*0130*/  IMAD.HI R6, R0, 0x3c2e1347, RZ ;  /* 0x3c2e134700067827 */ /* 0x000fc600078e02ff */
[----:B------:R-:W-:Y:S01]  /*0140*/  LOP3.LUT R9, RZ, R3, RZ, 0x33, !PT ;  /* 0x00000003ff097212 */ /* 0x000fe200078e33ff */
[----:B------:R-:W-:Y:S01]  /*0150*/  IMAD R4, R4, 0x42, RZ ;  /* 0x0000004204047824 */ /* 0x000fe200078e02ff */
[----:B------:R-:W-:Y:S01]  /*0160*/  SHF.R.U32.HI R3, RZ, 0x1f, R6 ;  /* 0x0000001fff037819 */ /* 0x000fe20000011606 */
[----:B------:R-:W-:Y:S02]  /*0170*/  IMAD R8, R7, 0x42, RZ ;  /* 0x0000004207087824 */ /* 0x000fe400078e02ff */
[----:B------:R-:W-:Y:S01]  /*0180*/  IMAD.IADD R9, R0, 0x1, R9 ;  /* 0x0000000100097824 */ /* 0x000fe200078e0209 */
[----:B------:R-:W-:Y:S02]  /*0190*/  LOP3.LUT R7, RZ, R4, RZ, 0x33, !PT ;  /* 0x00000004ff077212 */ /* 0x000fe400078e33ff */
[----:B------:R-:W-:Y:S02]  /*01a0*/  LOP3.LUT R8, RZ, R8, RZ, 0x33, !PT ;  /* 0x00000008ff087212 */ /* 0x000fe400078e33ff */
[----:B------:R-:W-:Y:S01]  /*01b0*/  IABS R9, R9 ;  /* 0x0000000900097213 */ /* 0x000fe20000000000 */
[----:B------:R-:W-:Y:S01]  /*01c0*/  IMAD.IADD R7, R2, 0x1, R7 ;  /* 0x0000000102077824 */ /* 0x000fe200078e0207 */
[----:B------:R-:W-:Y:S01]  /*01d0*/  LEA.HI.SX32 R6, R6, R3, 0x16 ;  /* 0x0000000306067211 */ /* 0x000fe200078fb2ff */
[----:B------:R-:W-:Y:S01]  /*01e0*/  IMAD.IADD R8, R5, 0x1, R8 ;  /* 0x0000000105087824 */ /* 0x000fe200078e0208 */
[----:B------:R-:W-:Y:S01]  /*01f0*/  IADD3 R9, R9, -0x3f, RZ ;  /* 0xffffffc109097810 */ /* 0x000fe20007ffe0ff */
[----:B------:R-:W1:Y:S01]  /*0200*/  LDC.64 R4, c[0x0][0x210] ;  /* 0x00008400ff047b82 */ /* 0x000e620000000a00 */
[----:B------:R-:W-:-:S02]  /*0210*/  IABS R7, R7 ;  /* 0x0000000700077213 */ /* 0x000fc40000000000 */
[----:B------:R-:W-:Y:S02]  /*0220*/  IABS R10, R8 ;  /* 0x00000008000a7213 */ /* 0x000fe40000000000 */
[----:B------:R-:W-:Y:S01]  /*0230*/  IABS R11, R9 ;  /* 0x00000009000b7213 */ /* 0x000fe20000000000 */
[----:B------:R-:W-:Y:S01]  /*0240*/  IMAD.MOV.U32 R8, RZ, RZ, R7 ;  /* 0x000000ffff087224 */ /* 0x000fe200078e0007 */
[----:B------:R-:W-:Y:S01]  /*0250*/  LEA.HI R7, R6, R6, RZ, 0x4 ;  /* 0x0000000606077211 */ /* 0x000fe200078f20ff */
[----:B------:R-:W2:Y:S01]  /*0260*/  LDC.64 R2, c[0x0][0x218] ;  /* 0x00008600ff027b82 */ /* 0x000ea20000000a00 */
[----:B------:R-:W-:Y:S02]  /*0270*/  VIADD R9, R10, 0xffffffc1 ;  /* 0xffffffc10a097836 */ /* 0x000fe40000000000 */
[----:B------:R-:W-:Y:S01]  /*0280*/  VIADD R8, R8, 0xffffffc1 ;  /* 0xffffffc108087836 */ /* 0x000fe20000000000 */
[----:B------:R-:W-:Y:S02]  /*0290*/  LOP3.LUT R7, R7, 0xfffffff0, RZ, 0xc0, !PT ;  /* 0xfffffff007077812 */ /* 0x000fe400078ec0ff */
[----:B------:R-:W-:-:S02]  /*02a0*/  IABS R12, R9 ;  /* 0x00000009000c7213 */ /* 0x000fc40000000000 */
[----:B------:R-:W-:Y:S02]  /*02b0*/  IABS R10, R8 ;  /* 0x00000008000a7213 */ /* 0x000fe40000000000 */
[----:B------:R-:W-:-:S03]  /*02c0*/  LEA R8, R6, 0xfff, 0xc ;  /* 0x00000fff06087811 */ /* 0x000fc600078e60ff */
[----:B------:R-:W-:Y:S02]  /*02d0*/  IMAD.MOV.U32 R9, RZ, RZ, R10 ;  /* 0x000000ffff097224 */ /* 0x000fe400078e000a */
[C---:B------:R-:W-:Y:S01]  /*02e0*/  IMAD.IADD R10, R8.reuse, 0x1, -R11 ;  /* 0x00000001080a7824 */ /* 0x040fe200078e0a0b */
[----:B------:R-:W-:Y:S01]  /*02f0*/  MOV R11, R12 ;  /* 0x0000000c000b7202 */ /* 0x000fe20000000f00 */
[----:B------:R-:W-:Y:S01]  /*0300*/  IMAD.IADD R8, R8, 0x1, -R9 ;  /* 0x0000000108087824 */ /* 0x000fe200078e0a09 */
[----:B------:R-:W-:Y:S01]  /*0310*/  CS2R R12, SRZ ;  /* 0x00000000000c7805 */ /* 0x000fe2000001ff00 */
[----:B------:R-:W-:Y:S02]  /*0320*/  IMAD.IADD R9, R6, 0x1, -R7 ;  /* 0x0000000106097824 */ /* 0x000fe400078e0a07 */
[C---:B------:R-:W-:Y:S02]  /*0330*/  IMAD R7, R11.reuse, -0x40, R10 ;  /* 0xffffffc00b077824 */ /* 0x040fe400078e020a */
[----:B------:R-:W-:-:S02]  /*0340*/  IMAD R11, R11, -0x40, R8 ;  /* 0xffffffc00b0b7824 */ /* 0x000fc400078e0208 */
[----:B-1----:R-:W-:-:S04]  /*0350*/  IMAD.WIDE R6, R7, 0x4, R4 ;  /* 0x0000000407067825 */ /* 0x002fc800078e0204 */
[----:B------:R-:W-:Y:S01]  /*0360*/  IMAD.WIDE R4, R11, 0x4, R4 ;  /* 0x000000040b047825 */ /* 0x000fe200078e0204 */
[----:B------:R-:W-:-:S03]  /*0370*/  CS2R R10, SRZ ;  /* 0x00000000000a7805 */ /* 0x000fc6000001ff00 */
[----:B--2---:R-:W-:Y:S02]  /*0380*/  IMAD.WIDE R2, R9, 0x4, R2 ;  /* 0x0000000409027825 */ /* 0x004fe400078e0202 */
[----:B------:R-:W1:Y:S01]  /*0390*/  LDC.64 R8, c[0x0][0x220] ;  /* 0x00008800ff087b82 */ /* 0x000e620000000a00 */
[----:B------:R-:W2:Y:S04]  /*03a0*/  @!P2 LDG.E.EL R10, desc[UR4][R6.64] ;  /* 0x00000004060aa981 */ /* 0x000ea8000c2e1900 */
[----:B------:R-:W2:Y:S04]  /*03b0*/  @!P2 LDG.E.EL R13, desc[UR4][R2.64] ;  /* 0x00000004020da981 */ /* 0x000ea8000c2e1900 */
[----:B------:R-:W3:Y:S04]  /*03c0*/  @!P2 LDG.E.EL R11, desc[UR4][R4.64] ;  /* 0x00000004040ba981 */ /* 0x000ee8000c2e1900 */
[----:B------:R-:W3:Y:S01]  /*03d0*/  @!P2 LDG.E.EL R12, desc[UR4][R2.64] ;  /* 0x00000004020ca981 */ /* 0x000ee2000c2e1900 */
[----:B-1----:R-:W-:Y:S01]  /*03e0*/  IMAD.WIDE R8, R0, 0x4, R8 ;  /* 0x0000000400087825 */ /* 0x002fe200078e0208 */
[----:B--2---:R-:W-:-:S03]  /*03f0*/  FSETP.GEU.AND P0, PT, R10, -R13, PT ;  /* 0x8000000d0a00720b */ /* 0x004fc60003f0e000 */
[----:B------:R-:W-:-:S05]  /*0400*/  FADD R10, R13, R10 ;  /* 0x0000000a0d0a7221 */ /* 0x000fca0000000000 */
[----:B------:R-:W-:Y:S01]  /*0410*/  FSEL R10, R10, RZ, P0 ;  /* 0x000000ff0a0a7208 */ /* 0x000fe20000000000 */
[----:B---3--:R-:W-:Y:S01]  /*0420*/  FADD R13, R12, R11 ;  /* 0x0000000b0c0d7221 */ /* 0x008fe20000000000 */
[----:B------:R-:W-:-:S04]  /*0430*/  FSETP.GEU.AND P1, PT, R11, -R12, PT ;  /* 0x8000000c0b00720b */ /* 0x000fc80003f2e000 */
[----:B------:R-:W-:Y:S01]  /*0440*/  FSEL R11, R13, RZ, P1 ;  /* 0x000000ff0d0b7208 */ /* 0x000fe20000800000 */
[----:B------:R-:W-:Y:S08]  /*0450*/  @P2 EXIT ;  /* 0x000000000000294d */ /* 0x000ff00003800000 */
[----:B------:R-:W-:Y:S01]  /*0460*/  STG.E.64 desc[UR4][R8.64], R10 ;  /* 0x0000000a08007986 */ /* 0x000fe2000c101b04 */
[----:B------:R-:W-:Y:S05]  /*0470*/  EXIT ;  /* 0x000000000000794d */ /* 0x000fea0003800000 */
.L_x_0:
[----:B------:R-:W-:-:S00]  /*0480*/  BRA `(.L_x_0) ;  /* 0xfffffffc00fc7947 */ /* 0x000fc0000383ffff */
[----:B------:R-:W-:-:S00]  /*0490*/  NOP ;  /* 0x0000000000007918 */ /* 0x000fc00000000000 */
        /* <DEDUP_REMOVED lines=14> */
.L_x_1:


//--------------------- .nv.constant0.triton_poi_fused_convolution_reflection_pad2d_relu_8 --------------------------
	.section	.nv.constant0.triton_poi_fused_convolution_reflection_pad2d_relu_8,"a",@progbits
	.sectionflags	@""
	.align	4
.nv.constant0.triton_poi_fused_convolution_reflection_pad2d_relu_8:
	.zero		556
